	.headerflags	@"EF_CUDA_TEXMODE_UNIFIED EF_CUDA_64BIT_ADDRESS EF_CUDA_ACCELERATORS EF_CUDA_SM90 EF_CUDA_VIRTUAL_SM(EF_CUDA_SM90)"
	.elftype	@"ET_EXEC"


//--------------------- .nv.info                  --------------------------
	.section	.nv.info,"",@"SHT_CUDA_INFO"
	.align	4


	//----- nvinfo : EIATTR_REGCOUNT
	.align		4
        /*0000*/ 	.byte	0x04, 0x2f
        /*0002*/ 	.short	(.L_1 - .L_0)
	.align		4
.L_0:
        /*0004*/ 	.word	index@(triton_poi_fused_cat_2)
        /*0008*/ 	.word	0x0000000e


	//----- nvinfo : EIATTR_MIN_STACK_SIZE
	.align		4
.L_1:
        /*000c*/ 	.byte	0x04, 0x12
        /*000e*/ 	.short	(.L_3 - .L_2)
	.align		4
.L_2:
        /*0010*/ 	.word	index@(triton_poi_fused_cat_2)
        /*0014*/ 	.word	0x00000000


	//----- nvinfo : EIATTR_FRAME_SIZE
	.align		4
.L_3:
        /*0018*/ 	.byte	0x04, 0x11
        /*001a*/ 	.short	(.L_5 - .L_4)
	.align		4
.L_4:
        /*001c*/ 	.word	index@(triton_poi_fused_cat_2)
        /*0020*/ 	.word	0x00000000


	//----- nvinfo : EIATTR_MIN_STACK_SIZE
	.align		4
.L_5:
        /*0024*/ 	.byte	0x04, 0x12
        /*0026*/ 	.short	(.L_7 - .L_6)
	.align		4
.L_6:
        /*0028*/ 	.word	index@(triton_poi_fused_cat_2)
        /*002c*/ 	.word	0x00000000
.L_7:


//--------------------- .nv.info.triton_poi_fused_cat_2 --------------------------
	.section	.nv.info.triton_poi_fused_cat_2,"",@"SHT_CUDA_INFO"
	.sectionflags	@""
	.align	4


	//----- nvinfo : EIATTR_CUDA_API_VERSION
	.align		4
        /*0000*/ 	.byte	0x04, 0x37
        /*0002*/ 	.short	(.L_9 - .L_8)
.L_8:
        /*0004*/ 	.word	0x0000007c


	//----- nvinfo : EIATTR_KPARAM_INFO
	.align		4
.L_9:
        /*0008*/ 	.byte	0x04, 0x17
        /*000a*/ 	.short	(.L_11 - .L_10)
.L_10:
        /*000c*/ 	.word	0x00000000
        /*0010*/ 	.short	0x0003
        /*0012*/ 	.short	0x0018
        /*0014*/ 	.byte	0x00, 0xf0, 0x11, 0x00


	//----- nvinfo : EIATTR_KPARAM_INFO
	.align		4
.L_11:
        /*0018*/ 	.byte	0x04, 0x17
        /*001a*/ 	.short	(.L_13 - .L_12)
.L_12:
        /*001c*/ 	.word	0x00000000
        /*0020*/ 	.short	0x0002
        /*0022*/ 	.short	0x0010
        /*0024*/ 	.byte	0x00, 0xf4, 0x21, 0x00


	//----- nvinfo : EIATTR_KPARAM_INFO
	.align		4
.L_13:
        /*0028*/ 	.byte	0x04, 0x17
        /*002a*/ 	.short	(.L_15 - .L_14)
.L_14:
        /*002c*/ 	.word	0x00000000
        /*0030*/ 	.short	0x0001
        /*0032*/ 	.short	0x0008
        /*0034*/ 	.byte	0x00, 0xf4, 0x21, 0x00


	//----- nvinfo : EIATTR_KPARAM_INFO
	.align		4
.L_15:
        /*0038*/ 	.byte	0x04, 0x17
        /*003a*/ 	.short	(.L_17 - .L_16)
.L_16:
        /*003c*/ 	.word	0x00000000
        /*0040*/ 	.short	0x0000
        /*0042*/ 	.short	0x0000
        /*0044*/ 	.byte	0x00, 0xf4, 0x21, 0x00


	//----- nvinfo : EIATTR_SPARSE_MMA_MASK
	.align		4
.L_17:
        /*0048*/ 	.byte	0x03, 0x50
        /*004a*/ 	.short	0x0000


	//----- nvinfo : EIATTR_MAXREG_COUNT
	.align		4
        /*004c*/ 	.byte	0x03, 0x1b
        /*004e*/ 	.short	0x00ff


	//----- nvinfo : EIATTR_EXIT_INSTR_OFFSETS
	.align		4
        /*0050*/ 	.byte	0x04, 0x1c
        /*0052*/ 	.short	(.L_19 - .L_18)


	//   ....[0]....
.L_18:
        /*0054*/ 	.word	0x00000400


	//----- nvinfo : EIATTR_REQNTID
	.align		4
.L_19:
        /*0058*/ 	.byte	0x04, 0x10
        /*005a*/ 	.short	(.L_21 - .L_20)
.L_20:
        /*005c*/ 	.word	0x00000080
        /*0060*/ 	.word	0x00000001
        /*0064*/ 	.word	0x00000001


	//----- nvinfo : EIATTR_CBANK_PARAM_SIZE
	.align		4
.L_21:
        /*0068*/ 	.byte	0x03, 0x19
        /*006a*/ 	.short	0x001c


	//----- nvinfo : EIATTR_PARAM_CBANK
	.align		4
        /*006c*/ 	.byte	0x04, 0x0a
        /*006e*/ 	.short	(.L_23 - .L_22)
	.align		4
.L_22:
        /*0070*/ 	.word	index@(.nv.constant0.triton_poi_fused_cat_2)
        /*0074*/ 	.short	0x0210
        /*0076*/ 	.short	0x001c


	//----- nvinfo : EIATTR_SW_WAR
	.align		4
.L_23:
        /*0078*/ 	.byte	0x04, 0x36
        /*007a*/ 	.short	(.L_25 - .L_24)
.L_24:
        /*007c*/ 	.word	0x00000008
.L_25:


//--------------------- .nv.callgraph             --------------------------
	.section	.nv.callgraph,"",@"SHT_CUDA_CALLGRAPH"
	.align	4
	.sectionentsize	8
	.align		4
        /*0000*/ 	.word	0x00000000
	.align		4
        /*0004*/ 	.word	0xffffffff
	.align		4
        /*0008*/ 	.word	0x00000000
	.align		4
        /*000c*/ 	.word	0xfffffffe
	.align		4
        /*0010*/ 	.word	0x00000000
	.align		4
        /*0014*/ 	.word	0xfffffffd
	.align		4
        /*0018*/ 	.word	0x00000000
	.align		4
        /*001c*/ 	.word	0xfffffffc


//--------------------- .text.triton_poi_fused_cat_2 --------------------------
	.section	.text.triton_poi_fused_cat_2,"ax",@progbits
	.align	128
        .global         triton_poi_fused_cat_2
        .type           triton_poi_fused_cat_2,@function
        .size           triton_poi_fused_cat_2,(.L_x_1 - triton_poi_fused_cat_2)
        .other          triton_poi_fused_cat_2,@"STO_CUDA_ENTRY STV_DEFAULT"
triton_poi_fused_cat_2:
.text.triton_poi_fused_cat_2:
[----:B------:R-:W-:Y:S01]  /*0000*/  LDC R1, c[0x0][0x28] ;  /* 0x00000a00ff017b82 */ /* 0x000fe20000000800 */
[----:B------:R-:W1:Y:S01]  /*0010*/  S2R R0, SR_TID.X ;  /* 0x0000000000007919 */ /* 0x000e620000002100 */
[----:B------:R-:W-:Y:S01]  /*0020*/  ULDC.64 UR4, c[0x0][0x218] ;  /* 0x0000860000047ab9 */ /* 0x000fe20000000a00 */
[----:B------:R-:W2:Y:S01]  /*0030*/  S2R R7, SR_CTAID.X ;  /* 0x0000000000077919 */ /* 0x000ea20000002500 */
[----:B-1----:R-:W-:-:S05]  /*0040*/  LOP3.LUT R0, R0, 0x7f, RZ, 0xc0, !PT ;  /* 0x0000007f00007812 */ /* 0x002fca00078ec0ff */
[----:B--2---:R-:W-:Y:S01]  /*0050*/  IMAD R0, R7, 0x80, R0 ;  /* 0x0000008007007824 */ /* 0x004fe200078e0200 */
[----:B------:R-:W-:-:S04]  /*0060*/  SHF.R.S32.HI R7, RZ, 0x18, R7 ;  /* 0x00000018ff077819 */ /* 0x000fc80000011407 */
[----:B------:R-:W-:Y:S02]  /*0070*/  SHF.R.S32.HI R3, RZ, 0x1f, R0 ;  /* 0x0000001fff037819 */ /* 0x000fe40000011400 */
[----:B------:R-:W-:Y:S02]  /*0080*/  SGXT R7, R7, 0x1 ;  /* 0x000000010707781a */ /* 0x000fe40000000200 */
[-C--:B------:R-:W-:Y:S02]  /*0090*/  LEA.HI R2, R3, R0.reuse, RZ, 0x2 ;  /* 0x0000000003027211 */ /* 0x080fe400078f10ff */
[----:B------:R-:W-:Y:S02]  /*00a0*/  LEA.HI R7, R7, R0, RZ, 0xa ;  /* 0x0000000007077211 */ /* 0x000fe400078f50ff */
[----:B------:R-:W-:Y:S02]  /*00b0*/  LOP3.LUT R5, R2, 0xfffffffc, RZ, 0xc0, !PT ;  /* 0xfffffffc02057812 */ /* 0x000fe400078ec0ff */
[----:B------:R-:W-:-:S02]  /*00c0*/  SHF.R.S32.HI R2, RZ, 0x2, R2 ;  /* 0x00000002ff027819 */ /* 0x000fc40000011402 */
[----:B------:R-:W-:Y:S01]  /*00d0*/  SHF.R.S32.HI R7, RZ, 0xa, R7 ;  /* 0x0000000aff077819 */ /* 0x000fe20000011407 */
[----:B------:R-:W-:Y:S01]  /*00e0*/  IMAD.IADD R5, R0, 0x1, -R5 ;  /* 0x0000000100057824 */ /* 0x000fe200078e0a05 */
[----:B------:R-:W-:-:S04]  /*00f0*/  LEA.HI R4, R2, R2, RZ, 0x2 ;  /* 0x0000000202047211 */ /* 0x000fc800078f10ff */
[----:B------:R-:W-:Y:S02]  /*0100*/  I2FP.F32.S32 R6, R5 ;  /* 0x0000000500067245 */ /* 0x000fe40000201400 */
[----:B------:R-:W-:Y:S02]  /*0110*/  LOP3.LUT R5, R4, 0xfffffffc, RZ, 0xc0, !PT ;  /* 0xfffffffc04057812 */ /* 0x000fe400078ec0ff */
[----:B------:R-:W-:Y:S01]  /*0120*/  LEA.HI R4, R3, R0, RZ, 0x4 ;  /* 0x0000000003047211 */ /* 0x000fe200078f20ff */
[----:B------:R-:W-:Y:S02]  /*0130*/  FMUL R9, R6, 32 ;  /* 0x4200000006097820 */ /* 0x000fe40000400000 */
[----:B------:R-:W-:Y:S01]  /*0140*/  IMAD.IADD R5, R2, 0x1, -R5 ;  /* 0x0000000102057824 */ /* 0x000fe200078e0a05 */
[----:B------:R-:W-:-:S03]  /*0150*/  SHF.R.S32.HI R2, RZ, 0x1f, R4 ;  /* 0x0000001fff027819 */ /* 0x000fc60000011404 */
[----:B------:R-:W1:Y:S01]  /*0160*/  F2I.TRUNC.NTZ R9, R9 ;  /* 0x0000000900097305 */ /* 0x000e62000020f100 */
[----:B------:R-:W-:-:S05]  /*0170*/  I2FP.F32.S32 R5, R5 ;  /* 0x0000000500057245 */ /* 0x000fca0000201400 */
[----:B------:R-:W-:Y:S01]  /*0180*/  FMUL R8, R5, 32 ;  /* 0x4200000005087820 */ /* 0x000fe20000400000 */
[----:B------:R-:W-:-:S04]  /*0190*/  SHF.R.S32.HI R5, RZ, 0x4, R4 ;  /* 0x00000004ff057819 */ /* 0x000fc80000011404 */
[----:B------:R-:W-:Y:S01]  /*01a0*/  LEA.HI R6, R2, R5, RZ, 0x6 ;  /* 0x0000000502067211 */ /* 0x000fe200078f30ff */
[----:B------:R-:W2:Y:S01]  /*01b0*/  F2I.TRUNC.NTZ R8, R8 ;  /* 0x0000000800087305 */ /* 0x000ea2000020f100 */
[----:B-1----:R-:W-:Y:S02]  /*01c0*/  I2FP.F32.S32 R3, R9 ;  /* 0x0000000900037245 */ /* 0x002fe40000201400 */
[----:B------:R-:W-:-:S03]  /*01d0*/  LOP3.LUT R6, R6, 0xffffffc0, RZ, 0xc0, !PT ;  /* 0xffffffc006067812 */ /* 0x000fc600078ec0ff */
[----:B------:R-:W-:Y:S02]  /*01e0*/  FMUL R10, R3, 0.5 ;  /* 0x3f000000030a7820 */ /* 0x000fe40000400000 */
[----:B------:R-:W1:Y:S01]  /*01f0*/  LDC.64 R2, c[0x0][0x210] ;  /* 0x00008400ff027b82 */ /* 0x000e620000000a00 */
[----:B------:R-:W-:Y:S01]  /*0200*/  IMAD.IADD R6, R5, 0x1, -R6 ;  /* 0x0000000105067824 */ /* 0x000fe200078e0a06 */
[----:B------:R-:W-:Y:S02]  /*0210*/  LOP3.LUT R5, R4, 0xfffffff0, RZ, 0xc0, !PT ;  /* 0xfffffff004057812 */ /* 0x000fe400078ec0ff */
[----:B------:R-:W3:Y:S01]  /*0220*/  F2I.TRUNC.NTZ R10, R10 ;  /* 0x0000000a000a7305 */ /* 0x000ee2000020f100 */
[----:B--2---:R-:W-:Y:S01]  /*0230*/  I2FP.F32.S32 R9, R8 ;  /* 0x0000000800097245 */ /* 0x004fe20000201400 */
[C---:B------:R-:W-:Y:S01]  /*0240*/  IMAD R11, R7.reuse, 0x3c, R6 ;  /* 0x0000003c070b7824 */ /* 0x040fe200078e0206 */
[C---:B------:R-:W-:Y:S01]  /*0250*/  ISETP.GE.AND P1, PT, R6.reuse, 0x3c, PT ;  /* 0x0000003c0600780c */ /* 0x040fe20003f26270 */
[----:B------:R-:W-:Y:S01]  /*0260*/  IMAD.SHL.U32 R7, R7, 0x40, RZ ;  /* 0x0000004007077824 */ /* 0x000fe200078e00ff */
[----:B------:R-:W-:Y:S01]  /*0270*/  ISETP.GT.AND P0, PT, R6, 0x3b, PT ;  /* 0x0000003b0600780c */ /* 0x000fe20003f04270 */
[----:B------:R-:W-:Y:S01]  /*0280*/  FMUL R9, R9, 0.5 ;  /* 0x3f00000009097820 */ /* 0x000fe20000400000 */
[----:B------:R-:W-:-:S02]  /*0290*/  IMAD.IADD R5, R0, 0x1, -R5 ;  /* 0x0000000100057824 */ /* 0x000fc400078e0a05 */
[----:B------:R-:W-:Y:S02]  /*02a0*/  IMAD.SHL.U32 R4, R6, 0x10, RZ ;  /* 0x0000001006047824 */ /* 0x000fe400078e00ff */
[----:B------:R-:W-:Y:S01]  /*02b0*/  IMAD.MOV.U32 R8, RZ, RZ, RZ ;  /* 0x000000ffff087224 */ /* 0x000fe200078e00ff */
[----:B------:R-:W2:Y:S01]  /*02c0*/  F2I.TRUNC.NTZ R9, R9 ;  /* 0x0000000900097305 */ /* 0x000ea2000020f100 */
[----:B---3--:R-:W-:Y:S01]  /*02d0*/  IMAD.U32 R10, R11, 0x1000, R10 ;  /* 0x000010000b0a7824 */ /* 0x008fe200078e000a */
[--C-:B------:R-:W-:Y:S02]  /*02e0*/  SHF.R.S32.HI R11, RZ, 0x1f, R7.reuse ;  /* 0x0000001fff0b7819 */ /* 0x100fe40000011407 */
[----:B------:R-:W-:Y:S02]  /*02f0*/  IADD3 R7, P2, P3, R4, R5, R7 ;  /* 0x0000000504077210 */ /* 0x000fe40007b5e007 */
[----:B------:R-:W-:Y:S02]  /*0300*/  SHF.R.S32.HI R5, RZ, 0x1f, R5 ;  /* 0x0000001fff057819 */ /* 0x000fe40000011405 */
[----:B------:R-:W-:-:S04]  /*0310*/  SHF.R.S32.HI R4, RZ, 0x1f, R4 ;  /* 0x0000001fff047819 */ /* 0x000fc80000011404 */
[----:B------:R-:W-:Y:S01]  /*0320*/  IADD3.X R4, R4, R5, R11, P2, P3 ;  /* 0x0000000504047210 */ /* 0x000fe200017e640b */
[----:B--2---:R-:W-:Y:S01]  /*0330*/  IMAD R9, R9, 0x40, R10 ;  /* 0x0000004009097824 */ /* 0x004fe200078e020a */
[----:B------:R-:W-:Y:S01]  /*0340*/  LEA R6, P2, R7, UR4, 0x2 ;  /* 0x0000000407067c11 */ /* 0x000fe2000f8410ff */
[----:B------:R-:W-:Y:S02]  /*0350*/  IMAD.MOV.U32 R10, RZ, RZ, RZ ;  /* 0x000000ffff0a7224 */ /* 0x000fe400078e00ff */
[----:B-1----:R-:W-:Y:S01]  /*0360*/  IMAD.WIDE R2, R9, 0x4, R2 ;  /* 0x0000000409027825 */ /* 0x002fe200078e0202 */
[----:B------:R-:W-:Y:S01]  /*0370*/  LEA.HI.X R7, R7, UR5, R4, 0x2, P2 ;  /* 0x0000000507077c11 */ /* 0x000fe200090f1404 */
[----:B------:R-:W-:Y:S01]  /*0380*/  ULDC.64 UR4, c[0x0][0x208] ;  /* 0x0000820000047ab9 */ /* 0x000fe20000000a00 */
[----:B------:R-:W1:Y:S02]  /*0390*/  LDC.64 R4, c[0x0][0x220] ;  /* 0x00008800ff047b82 */ /* 0x000e640000000a00 */
[----:B------:R-:W2:Y:S04]  /*03a0*/  @!P1 LDG.E.EL R8, desc[UR4][R2.64] ;  /* 0x0000000402089981 */ /* 0x000ea8000c2e1900 */
[----:B------:R-:W3:Y:S01]  /*03b0*/  @P0 LDG.E R10, desc[UR4][R6.64+-0xf00] ;  /* 0xfff10004060a0981 */ /* 0x000ee2000c1e1900 */
[----:B-1----:R-:W-:Y:S01]  /*03c0*/  IMAD.WIDE R4, R0, 0x4, R4 ;  /* 0x0000000400047825 */ /* 0x002fe200078e0204 */
[----:B--2---:R-:W-:-:S02]  /*03d0*/  SEL R9, R8, RZ, !P1 ;  /* 0x000000ff08097207 */ /* 0x004fc40004800000 */
[----:B---3--:R-:W-:-:S05]  /*03e0*/  @P1 SEL R9, R10, RZ, P0 ;  /* 0x000000ff0a091207 */ /* 0x008fca0000000000 */
[----:B------:R-:W-:Y:S01]  /*03f0*/  STG.E desc[UR4][R4.64], R9 ;  /* 0x0000000904007986 */ /* 0x000fe2000c101904 */
[----:B------:R-:W-:Y:S05]  /*0400*/  EXIT ;  /* 0x000000000000794d */ /* 0x000fea0003800000 */
.L_x_0:
[----:B------:R-:W-:-:S00]  /*0410*/  BRA `(.L_x_0) ;  /* 0xfffffffc00fc7947 */ /* 0x000fc0000383ffff */
[----:B------:R-:W-:-:S00]  /*0420*/  NOP ;  /* 0x0000000000007918 */ /* 0x000fc00000000000 */
        /* <DEDUP_REMOVED lines=13> */
.L_x_1:


//--------------------- .nv.constant0.triton_poi_fused_cat_2 --------------------------
	.section	.nv.constant0.triton_poi_fused_cat_2,"a",@progbits
	.sectionflags	@""
	.align	4
.nv.constant0.triton_poi_fused_cat_2:
	.zero		556
